//
// Generated by NVIDIA NVVM Compiler
//
// Compiler Build ID: CL-36424714
// Cuda compilation tools, release 13.0, V13.0.88
// Based on NVVM 20.0.0
//

.version 9.0
.target sm_100
.address_size 64

	// .globl	_Z7sigmoidPKfPfmm

.visible .entry _Z7sigmoidPKfPfmm(
	.param .u64 .ptr .align 1 _Z7sigmoidPKfPfmm_param_0,
	.param .u64 .ptr .align 1 _Z7sigmoidPKfPfmm_param_1,
	.param .u64 _Z7sigmoidPKfPfmm_param_2,
	.param .u64 _Z7sigmoidPKfPfmm_param_3
)
{
	.reg .pred 	%p<4>;
	.reg .b32 	%r<11>;
	.reg .b32 	%f<15>;
	.reg .b64 	%rd<13>;

	ld.param.u64 	%rd3, [_Z7sigmoidPKfPfmm_param_0];
	ld.param.u64 	%rd4, [_Z7sigmoidPKfPfmm_param_1];
	ld.param.u64 	%rd6, [_Z7sigmoidPKfPfmm_param_2];
	ld.param.u64 	%rd5, [_Z7sigmoidPKfPfmm_param_3];
	mov.u32 	%r1, %ctaid.y;
	mov.u32 	%r2, %ntid.y;
	mov.u32 	%r3, %tid.y;
	mad.lo.s32 	%r4, %r1, %r2, %r3;
	mov.u32 	%r5, %ctaid.x;
	mov.u32 	%r6, %ntid.x;
	mov.u32 	%r7, %tid.x;
	mad.lo.s32 	%r8, %r5, %r6, %r7;
	cvt.u64.u32 	%rd1, %r4;
	setp.le.u64 	%p1, %rd6, %rd1;
	cvt.s64.s32 	%rd2, %r8;
	setp.le.u64 	%p2, %rd5, %rd2;
	or.pred  	%p3, %p1, %p2;
	@%p3 bra 	$L__BB0_2;
	cvta.to.global.u64 	%rd7, %rd3;
	cvta.to.global.u64 	%rd8, %rd4;
	mad.lo.s64 	%rd9, %rd5, %rd1, %rd2;
	shl.b64 	%rd10, %rd9, 2;
	add.s64 	%rd11, %rd7, %rd10;
	ld.global.f32 	%f1, [%rd11];
	fma.rn.f32 	%f2, %f1, 0fBBBB989D, 0f3F000000;
	cvt.sat.f32.f32 	%f3, %f2;
	mov.f32 	%f4, 0f4B400001;
	mov.f32 	%f5, 0f437C0000;
	fma.rm.f32 	%f6, %f3, %f5, %f4;
	add.f32 	%f7, %f6, 0fCB40007F;
	neg.f32 	%f8, %f7;
	fma.rn.f32 	%f9, %f1, 0fBFB8AA3B, %f8;
	fma.rn.f32 	%f10, %f1, 0fB2A57060, %f9;
	mov.b32 	%r9, %f6;
	shl.b32 	%r10, %r9, 23;
	mov.b32 	%f11, %r10;
	ex2.approx.ftz.f32 	%f12, %f10;
	fma.rn.f32 	%f13, %f12, %f11, 0f3F800000;
	rcp.rn.f32 	%f14, %f13;
	add.s64 	%rd12, %rd8, %rd10;
	st.global.f32 	[%rd12], %f14;
$L__BB0_2:
	ret;

}


// ===== COMPILED SASS (sm_100) =====

	.target	sm_100

	.elftype	@"ET_EXEC"


//--------------------- .note.nv.tkinfo           --------------------------
	.section	.note.nv.tkinfo,"",@"SHT_NOTE"
	.sectionflags	@"SHF_NOTE_NV_TKINFO"
	.tkinfo
        /*0018*/ 	.word	0x00000002
        /*0030*/ 	.string	""
        /*0030*/ 	.string	"ptxas"
        /*0030*/ 	.string	"Cuda compilation tools, release 13.0, V13.0.88"
        /*0030*/ 	.string	"Build cuda_13.0.r13.0/compiler.36424714_0"
        /*0030*/ 	.string	"-arch sm_100 -m 64 "



//--------------------- .note.nv.cuinfo           --------------------------
	.section	.note.nv.cuinfo,"",@"SHT_NOTE"
	.sectionflags	@"SHF_NOTE_NV_CUINFO"
        /*0018*/ 	.short	0x0002
        /*001a*/ 	.short	0x0064
        /*001c*/ 	.short	0x0082
	.zero		2


//--------------------- .nv.info                  --------------------------
	.section	.nv.info,"",@"SHT_CUDA_INFO"
	.align	4


	//----- nvinfo : EIATTR_REGCOUNT
	.align		4
        /*0000*/ 	.byte	0x04, 0x2f
        /*0002*/ 	.short	(.L_1 - .L_0)
	.align		4
.L_0:
        /*0004*/ 	.word	index@(_Z7sigmoidPKfPfmm)
        /*0008*/ 	.word	0x0000000f


	//----- nvinfo : EIATTR_FRAME_SIZE
	.align		4
.L_1:
        /*000c*/ 	.byte	0x04, 0x11
        /*000e*/ 	.short	(.L_3 - .L_2)
	.align		4
.L_2:
        /*0010*/ 	.word	index@($__internal_0_$__cuda_sm20_rcp_rn_f32_slowpath)
        /*0014*/ 	.word	0x00000000


	//----- nvinfo : EIATTR_FRAME_SIZE
	.align		4
.L_3:
        /*0018*/ 	.byte	0x04, 0x11
        /*001a*/ 	.short	(.L_5 - .L_4)
	.align		4
.L_4:
        /*001c*/ 	.word	index@(_Z7sigmoidPKfPfmm)
        /*0020*/ 	.word	0x00000000


	//----- nvinfo : EIATTR_MIN_STACK_SIZE
	.align		4
.L_5:
        /*0024*/ 	.byte	0x04, 0x12
        /*0026*/ 	.short	(.L_7 - .L_6)
	.align		4
.L_6:
        /*0028*/ 	.word	index@(_Z7sigmoidPKfPfmm)
        /*002c*/ 	.word	0x00000000
.L_7:


//--------------------- .nv.compat                --------------------------
	.section	.nv.compat,"",@"SHT_CUDA_COMPAT_INFO"
	.align	4
        /*0000*/ 	.byte	0x02, 0x09, 0x00, 0x00, 0x02, 0x02, 0x01, 0x00, 0x02, 0x05, 0x05, 0x00, 0x03, 0x07, 0x01, 0x01
        /*0010*/ 	.byte	0x02, 0x03, 0x00, 0x00, 0x02, 0x06, 0x01, 0x00, 0x04, 0x0b, 0x08, 0x00, 0x09, 0x00, 0x00, 0x00
        /*0020*/ 	.byte	0x00, 0x00, 0x00, 0x00


//--------------------- .nv.info._Z7sigmoidPKfPfmm --------------------------
	.section	.nv.info._Z7sigmoidPKfPfmm,"",@"SHT_CUDA_INFO"
	.sectionflags	@""
	.align	4


	//----- nvinfo : EIATTR_CUDA_API_VERSION
	.align		4
        /*0000*/ 	.byte	0x04, 0x37
        /*0002*/ 	.short	(.L_9 - .L_8)
.L_8:
        /*0004*/ 	.word	0x00000082


	//----- nvinfo : EIATTR_KPARAM_INFO
	.align		4
.L_9:
        /*0008*/ 	.byte	0x04, 0x17
        /*000a*/ 	.short	(.L_11 - .L_10)
.L_10:
        /*000c*/ 	.word	0x00000000
        /*0010*/ 	.short	0x0003
        /*0012*/ 	.short	0x0018
        /*0014*/ 	.byte	0x00, 0xf0, 0x21, 0x00


	//----- nvinfo : EIATTR_KPARAM_INFO
	.align		4
.L_11:
        /*0018*/ 	.byte	0x04, 0x17
        /*001a*/ 	.short	(.L_13 - .L_12)
.L_12:
        /*001c*/ 	.word	0x00000000
        /*0020*/ 	.short	0x0002
        /*0022*/ 	.short	0x0010
        /*0024*/ 	.byte	0x00, 0xf0, 0x21, 0x00


	//----- nvinfo : EIATTR_KPARAM_INFO
	.align		4
.L_13:
        /*0028*/ 	.byte	0x04, 0x17
        /*002a*/ 	.short	(.L_15 - .L_14)
.L_14:
        /*002c*/ 	.word	0x00000000
        /*0030*/ 	.short	0x0001
        /*0032*/ 	.short	0x0008
        /*0034*/ 	.byte	0x00, 0xf5, 0x21, 0x00


	//----- nvinfo : EIATTR_KPARAM_INFO
	.align		4
.L_15:
        /*0038*/ 	.byte	0x04, 0x17
        /*003a*/ 	.short	(.L_17 - .L_16)
.L_16:
        /*003c*/ 	.word	0x00000000
        /*0040*/ 	.short	0x0000
        /*0042*/ 	.short	0x0000
        /*0044*/ 	.byte	0x00, 0xf5, 0x21, 0x00


	//----- nvinfo : EIATTR_SPARSE_MMA_MASK
	.align		4
.L_17:
        /*0048*/ 	.byte	0x03, 0x50
        /*004a*/ 	.short	0x0000


	//----- nvinfo : EIATTR_MAXREG_COUNT
	.align		4
        /*004c*/ 	.byte	0x03, 0x1b
        /*004e*/ 	.short	0x00ff


	//----- nvinfo : EIATTR_MERCURY_ISA_VERSION
	.align		4
        /*0050*/ 	.byte	0x03, 0x5f
        /*0052*/ 	.short	0x0101


	//----- nvinfo : EIATTR_VRC_CTA_INIT_COUNT
	.align		4
        /*0054*/ 	.byte	0x02, 0x4a
	.zero		1
	.zero		1


	//----- nvinfo : EIATTR_EXIT_INSTR_OFFSETS
	.align		4
        /*0058*/ 	.byte	0x04, 0x1c
        /*005a*/ 	.short	(.L_19 - .L_18)


	//   ....[0]....
.L_18:
        /*005c*/ 	.word	0x000000f0


	//   ....[1]....
        /*0060*/ 	.word	0x00000340


	//----- nvinfo : EIATTR_CRS_STACK_SIZE
	.align		4
.L_19:
        /*0064*/ 	.byte	0x04, 0x1e
        /*0066*/ 	.short	(.L_21 - .L_20)
.L_20:
        /*0068*/ 	.word	0x00000000


	//----- nvinfo : EIATTR_CBANK_PARAM_SIZE
	.align		4
.L_21:
        /*006c*/ 	.byte	0x03, 0x19
        /*006e*/ 	.short	0x0020


	//----- nvinfo : EIATTR_PARAM_CBANK
	.align		4
        /*0070*/ 	.byte	0x04, 0x0a
        /*0072*/ 	.short	(.L_23 - .L_22)
	.align		4
.L_22:
        /*0074*/ 	.word	index@(.nv.constant0._Z7sigmoidPKfPfmm)
        /*0078*/ 	.short	0x0380
        /*007a*/ 	.short	0x0020


	//----- nvinfo : EIATTR_SW_WAR
	.align		4
.L_23:
        /*007c*/ 	.byte	0x04, 0x36
        /*007e*/ 	.short	(.L_25 - .L_24)
.L_24:
        /*0080*/ 	.word	0x00000008
.L_25:


//--------------------- .nv.callgraph             --------------------------
	.section	.nv.callgraph,"",@"SHT_CUDA_CALLGRAPH"
	.align	4
	.sectionentsize	8
	.align		4
        /*0000*/ 	.word	0x00000000
	.align		4
        /*0004*/ 	.word	0xffffffff
	.align		4
        /*0008*/ 	.word	0x00000000
	.align		4
        /*000c*/ 	.word	0xfffffffe
	.align		4
        /*0010*/ 	.word	0x00000000
	.align		4
        /*0014*/ 	.word	0xfffffffd
	.align		4
        /*0018*/ 	.word	0x00000000
	.align		4
        /*001c*/ 	.word	0xfffffffc


//--------------------- .text._Z7sigmoidPKfPfmm   --------------------------
	.section	.text._Z7sigmoidPKfPfmm,"ax",@progbits
	.align	128
        .global         _Z7sigmoidPKfPfmm
        .type           _Z7sigmoidPKfPfmm,@function
        .size           _Z7sigmoidPKfPfmm,(.L_x_8 - _Z7sigmoidPKfPfmm)
        .other          _Z7sigmoidPKfPfmm,@"STO_CUDA_ENTRY STV_DEFAULT"
_Z7sigmoidPKfPfmm:
.text._Z7sigmoidPKfPfmm:
[----:B------:R-:W-:Y:S01]  /*0000*/  LDC R1, c[0x0][0x37c] ;  /* 0x0000df00ff017b82 */ /* 0x000fe20000000800 */
[----:B------:R-:W0:Y:S07]  /*0010*/  S2R R5, SR_TID.X ;  /* 0x0000000000057919 */ /* 0x000e2e0000002100 */
[----:B------:R-:W1:Y:S01]  /*0020*/  LDC R3, c[0x0][0x364] ;  /* 0x0000d900ff037b82 */ /* 0x000e620000000800 */
[----:B------:R-:W2:Y:S01]  /*0030*/  LDCU.128 UR8, c[0x0][0x390] ;  /* 0x00007200ff0877ac */ /* 0x000ea20008000c00 */
[----:B------:R-:W1:Y:S06]  /*0040*/  S2R R0, SR_TID.Y ;  /* 0x0000000000007919 */ /* 0x000e6c0000002200 */
[----:B------:R-:W0:Y:S08]  /*0050*/  S2UR UR5, SR_CTAID.X ;  /* 0x00000000000579c3 */ /* 0x000e300000002500 */
[----:B------:R-:W0:Y:S08]  /*0060*/  LDC R4, c[0x0][0x360] ;  /* 0x0000d800ff047b82 */ /* 0x000e300000000800 */
[----:B------:R-:W1:Y:S01]  /*0070*/  S2UR UR4, SR_CTAID.Y ;  /* 0x00000000000479c3 */ /* 0x000e620000002600 */
[----:B0-----:R-:W-:-:S05]  /*0080*/  IMAD R4, R4, UR5, R5 ;  /* 0x0000000504047c24 */ /* 0x001fca000f8e0205 */
[----:B--2---:R-:W-:Y:S02]  /*0090*/  ISETP.GE.U32.AND P0, PT, R4, UR10, PT ;  /* 0x0000000a04007c0c */ /* 0x004fe4000bf06070 */
[----:B------:R-:W-:Y:S01]  /*00a0*/  SHF.R.S32.HI R5, RZ, 0x1f, R4 ;  /* 0x0000001fff057819 */ /* 0x000fe20000011404 */
[----:B-1----:R-:W-:-:S03]  /*00b0*/  IMAD R3, R3, UR4, R0 ;  /* 0x0000000403037c24 */ /* 0x002fc6000f8e0200 */
[----:B------:R-:W-:Y:S02]  /*00c0*/  ISETP.GE.U32.AND.EX P0, PT, R5, UR11, PT, P0 ;  /* 0x0000000b05007c0c */ /* 0x000fe4000bf06100 */
[----:B------:R-:W-:-:S04]  /*00d0*/  ISETP.GE.U32.AND P1, PT, R3, UR8, PT ;  /* 0x0000000803007c0c */ /* 0x000fc8000bf26070 */
[----:B------:R-:W-:-:S13]  /*00e0*/  ISETP.GE.U32.OR.EX P0, PT, RZ, UR9, P0, P1 ;  /* 0x00000009ff007c0c */ /* 0x000fda0008706510 */
[----:B------:R-:W-:Y:S05]  /*00f0*/  @P0 EXIT ;  /* 0x000000000000094d */ /* 0x000fea0003800000 */
[----:B------:R-:W0:Y:S01]  /*0100*/  LDCU.64 UR6, c[0x0][0x380] ;  /* 0x00007000ff0677ac */ /* 0x000e220008000a00 */
[C---:B------:R-:W-:Y:S01]  /*0110*/  IMAD.WIDE.U32 R4, R3.reuse, UR10, R4 ;  /* 0x0000000a03047c25 */ /* 0x040fe2000f8e0004 */
[----:B------:R-:W1:Y:S03]  /*0120*/  LDCU.64 UR4, c[0x0][0x358] ;  /* 0x00006b00ff0477ac */ /* 0x000e660008000a00 */
[----:B------:R-:W-:Y:S02]  /*0130*/  IMAD R5, R3, UR11, R5 ;  /* 0x0000000b03057c24 */ /* 0x000fe4000f8e0205 */
[----:B------:R-:W-:-:S03]  /*0140*/  IMAD.SHL.U32 R3, R4, 0x4, RZ ;  /* 0x0000000404037824 */ /* 0x000fc600078e00ff */
[----:B------:R-:W-:Y:S02]  /*0150*/  SHF.L.U64.HI R4, R4, 0x2, R5 ;  /* 0x0000000204047819 */ /* 0x000fe40000010205 */
[----:B0-----:R-:W-:-:S04]  /*0160*/  IADD3 R6, P0, PT, R3, UR6, RZ ;  /* 0x0000000603067c10 */ /* 0x001fc8000ff1e0ff */
[----:B------:R-:W-:-:S05]  /*0170*/  IADD3.X R7, PT, PT, R4, UR7, RZ, P0, !PT ;  /* 0x0000000704077c10 */ /* 0x000fca00087fe4ff */
[----:B-1----:R-:W2:Y:S01]  /*0180*/  LDG.E R6, desc[UR4][R6.64] ;  /* 0x0000000406067981 */ /* 0x002ea2000c1e1900 */
[----:B------:R-:W-:Y:S01]  /*0190*/  IMAD.MOV.U32 R5, RZ, RZ, 0x3bbb989d ;  /* 0x3bbb989dff057424 */ /* 0x000fe200078e00ff */
[----:B------:R-:W-:Y:S01]  /*01a0*/  BSSY.RECONVERGENT B0, `(.L_x_0) ;  /* 0x0000015000007945 */ /* 0x000fe20003800200 */
[----:B------:R-:W-:Y:S02]  /*01b0*/  IMAD.MOV.U32 R9, RZ, RZ, 0x437c0000 ;  /* 0x437c0000ff097424 */ /* 0x000fe400078e00ff */
[----:B--2---:R-:W-:-:S04]  /*01c0*/  FFMA.SAT R0, R6, -R5, 0.5 ;  /* 0x3f00000006007423 */ /* 0x004fc80000002805 */
[----:B------:R-:W-:-:S04]  /*01d0*/  FFMA.RM R0, R0, R9, 12582913 ;  /* 0x4b40000100007423 */ /* 0x000fc80000004009 */
[C---:B------:R-:W-:Y:S01]  /*01e0*/  FADD R5, R0.reuse, -12583039 ;  /* 0xcb40007f00057421 */ /* 0x040fe20000000000 */
[----:B------:R-:W-:-:S03]  /*01f0*/  IMAD.SHL.U32 R0, R0, 0x800000, RZ ;  /* 0x0080000000007824 */ /* 0x000fc600078e00ff */
[----:B------:R-:W-:-:S04]  /*0200*/  FFMA R5, R6, -1.4426950216293334961, -R5 ;  /* 0xbfb8aa3b06057823 */ /* 0x000fc80000000805 */
[----:B------:R-:W-:-:S06]  /*0210*/  FFMA R5, R6, -1.925963033500011079e-08, R5 ;  /* 0xb2a5706006057823 */ /* 0x000fcc0000000005 */
[----:B------:R-:W0:Y:S02]  /*0220*/  MUFU.EX2 R5, R5 ;  /* 0x0000000500057308 */ /* 0x000e240000000800 */
[----:B0-----:R-:W-:-:S04]  /*0230*/  FFMA R0, R0, R5, 1 ;  /* 0x3f80000000007423 */ /* 0x001fc80000000005 */
[----:B------:R-:W-:-:S05]  /*0240*/  VIADD R2, R0, 0x1800000 ;  /* 0x0180000000027836 */ /* 0x000fca0000000000 */
[----:B------:R-:W-:-:S04]  /*0250*/  LOP3.LUT R2, R2, 0x7f800000, RZ, 0xc0, !PT ;  /* 0x7f80000002027812 */ /* 0x000fc800078ec0ff */
[----:B------:R-:W-:-:S13]  /*0260*/  ISETP.GT.U32.AND P0, PT, R2, 0x1ffffff, PT ;  /* 0x01ffffff0200780c */ /* 0x000fda0003f04070 */
[----:B------:R-:W-:Y:S05]  /*0270*/  @P0 BRA `(.L_x_1) ;  /* 0x00000000000c0947 */ /* 0x000fea0003800000 */
[----:B------:R-:W-:-:S07]  /*0280*/  MOV R6, 0x2a0 ;  /* 0x000002a000067802 */ /* 0x000fce0000000f00 */
[----:B------:R-:W-:Y:S05]  /*0290*/  CALL.REL.NOINC `($__internal_0_$__cuda_sm20_rcp_rn_f32_slowpath) ;  /* 0x00000000002c7944 */ /* 0x000fea0003c00000 */
[----:B------:R-:W-:Y:S05]  /*02a0*/  BRA `(.L_x_2) ;  /* 0x0000000000107947 */ /* 0x000fea0003800000 */
.L_x_1:
[----:B------:R-:W0:Y:S02]  /*02b0*/  MUFU.RCP R5, R0 ;  /* 0x0000000000057308 */ /* 0x000e240000001000 */
[----:B0-----:R-:W-:-:S04]  /*02c0*/  FFMA R2, R0, R5, -1 ;  /* 0xbf80000000027423 */ /* 0x001fc80000000005 */
[----:B------:R-:W-:-:S04]  /*02d0*/  FADD.FTZ R2, -R2, -RZ ;  /* 0x800000ff02027221 */ /* 0x000fc80000010100 */
[----:B------:R-:W-:-:S07]  /*02e0*/  FFMA R5, R5, R2, R5 ;  /* 0x0000000205057223 */ /* 0x000fce0000000005 */
.L_x_2:
[----:B------:R-:W-:Y:S05]  /*02f0*/  BSYNC.RECONVERGENT B0 ;  /* 0x0000000000007941 */ /* 0x000fea0003800200 */
.L_x_0:
[----:B------:R-:W0:Y:S02]  /*0300*/  LDCU.64 UR6, c[0x0][0x388] ;  /* 0x00007100ff0677ac */ /* 0x000e240008000a00 */
[----:B0-----:R-:W-:-:S04]  /*0310*/  IADD3 R2, P0, PT, R3, UR6, RZ ;  /* 0x0000000603027c10 */ /* 0x001fc8000ff1e0ff */
[----:B------:R-:W-:-:S05]  /*0320*/  IADD3.X R3, PT, PT, R4, UR7, RZ, P0, !PT ;  /* 0x0000000704037c10 */ /* 0x000fca00087fe4ff */
[----:B------:R-:W-:Y:S01]  /*0330*/  STG.E desc[UR4][R2.64], R5 ;  /* 0x0000000502007986 */ /* 0x000fe2000c101904 */
[----:B------:R-:W-:Y:S05]  /*0340*/  EXIT ;  /* 0x000000000000794d */ /* 0x000fea0003800000 */
        .weak           $__internal_0_$__cuda_sm20_rcp_rn_f32_slowpath
        .type           $__internal_0_$__cuda_sm20_rcp_rn_f32_slowpath,@function
        .size           $__internal_0_$__cuda_sm20_rcp_rn_f32_slowpath,(.L_x_8 - $__internal_0_$__cuda_sm20_rcp_rn_f32_slowpath)
$__internal_0_$__cuda_sm20_rcp_rn_f32_slowpath:
[----:B------:R-:W-:Y:S01]  /*0350*/  IMAD.SHL.U32 R2, R0, 0x2, RZ ;  /* 0x0000000200027824 */ /* 0x000fe200078e00ff */
[----:B------:R-:W-:Y:S04]  /*0360*/  BSSY.RECONVERGENT B1, `(.L_x_3) ;  /* 0x0000030000017945 */ /* 0x000fe80003800200 */
[----:B------:R-:W-:-:S04]  /*0370*/  SHF.R.U32.HI R2, RZ, 0x18, R2 ;  /* 0x00000018ff027819 */ /* 0x000fc80000011602 */
[----:B------:R-:W-:-:S13]  /*0380*/  ISETP.NE.U32.AND P0, PT, R2, RZ, PT ;  /* 0x000000ff0200720c */ /* 0x000fda0003f05070 */
[----:B------:R-:W-:Y:S05]  /*0390*/  @P0 BRA `(.L_x_4) ;  /* 0x0000000000280947 */ /* 0x000fea0003800000 */
[----:B------:R-:W-:-:S05]  /*03a0*/  IMAD.SHL.U32 R2, R0, 0x2, RZ ;  /* 0x0000000200027824 */ /* 0x000fca00078e00ff */
[----:B------:R-:W-:-:S13]  /*03b0*/  ISETP.NE.AND P0, PT, R2, RZ, PT ;  /* 0x000000ff0200720c */ /* 0x000fda0003f05270 */
[----:B------:R-:W-:Y:S01]  /*03c0*/  @P0 FFMA R7, R0, 1.84467440737095516160e+19, RZ ;  /* 0x5f80000000070823 */ /* 0x000fe200000000ff */
[----:B------:R-:W-:Y:S08]  /*03d0*/  @!P0 MUFU.RCP R5, R0 ;  /* 0x0000000000058308 */ /* 0x000ff00000001000 */
[----:B------:R-:W0:Y:S02]  /*03e0*/  @P0 MUFU.RCP R2, R7 ;  /* 0x0000000700020308 */ /* 0x000e240000001000 */
[----:B0-----:R-:W-:-:S04]  /*03f0*/  @P0 FFMA R8, R7, R2, -1 ;  /* 0xbf80000007080423 */ /* 0x001fc80000000002 */
[----:B------:R-:W-:-:S04]  /*0400*/  @P0 FADD.FTZ R9, -R8, -RZ ;  /* 0x800000ff08090221 */ /* 0x000fc80000010100 */
[----:B------:R-:W-:-:S04]  /*0410*/  @P0 FFMA R2, R2, R9, R2 ;  /* 0x0000000902020223 */ /* 0x000fc80000000002 */
[----:B------:R-:W-:Y:S01]  /*0420*/  @P0 FFMA R5, R2, 1.84467440737095516160e+19, RZ ;  /* 0x5f80000002050823 */ /* 0x000fe200000000ff */
[----:B------:R-:W-:Y:S06]  /*0430*/  BRA `(.L_x_5) ;  /* 0x0000000000887947 */ /* 0x000fec0003800000 */
.L_x_4:
[----:B------:R-:W-:-:S04]  /*0440*/  IADD3 R5, PT, PT, R2, -0xfd, RZ ;  /* 0xffffff0302057810 */ /* 0x000fc80007ffe0ff */
[----:B------:R-:W-:-:S13]  /*0450*/  ISETP.GT.U32.AND P0, PT, R5, 0x1, PT ;  /* 0x000000010500780c */ /* 0x000fda0003f04070 */
[----:B------:R-:W-:Y:S05]  /*0460*/  @P0 BRA `(.L_x_6) ;  /* 0x0000000000780947 */ /* 0x000fea0003800000 */
[----:B------:R-:W-:Y:S01]  /*0470*/  LOP3.LUT R7, R0, 0x7fffff, RZ, 0xc0, !PT ;  /* 0x007fffff00077812 */ /* 0x000fe200078ec0ff */
[----:B------:R-:W-:-:S03]  /*0480*/  IMAD.MOV.U32 R12, RZ, RZ, 0x3 ;  /* 0x00000003ff0c7424 */ /* 0x000fc600078e00ff */
[----:B------:R-:W-:Y:S02]  /*0490*/  LOP3.LUT R7, R7, 0x3f800000, RZ, 0xfc, !PT ;  /* 0x3f80000007077812 */ /* 0x000fe400078efcff */
[----:B------:R-:W-:Y:S02]  /*04a0*/  SHF.L.U32 R11, R12, R5, RZ ;  /* 0x000000050c0b7219 */ /* 0x000fe400000006ff */
[----:B------:R-:W0:Y:S02]  /*04b0*/  MUFU.RCP R8, R7 ;  /* 0x0000000700087308 */ /* 0x000e240000001000 */
[----:B0-----:R-:W-:-:S04]  /*04c0*/  FFMA R9, R7, R8, -1 ;  /* 0xbf80000007097423 */ /* 0x001fc80000000008 */
[----:B------:R-:W-:-:S04]  /*04d0*/  FADD.FTZ R9, -R9, -RZ ;  /* 0x800000ff09097221 */ /* 0x000fc80000010100 */
[CCC-:B------:R-:W-:Y:S01]  /*04e0*/  FFMA.RM R10, R8.reuse, R9.reuse, R8.reuse ;  /* 0x00000009080a7223 */ /* 0x1c0fe20000004008 */
[----:B------:R-:W-:-:S04]  /*04f0*/  FFMA.RP R9, R8, R9, R8 ;  /* 0x0000000908097223 */ /* 0x000fc80000008008 */
[C---:B------:R-:W-:Y:S02]  /*0500*/  LOP3.LUT R8, R10.reuse, 0x7fffff, RZ, 0xc0, !PT ;  /* 0x007fffff0a087812 */ /* 0x040fe400078ec0ff */
[----:B------:R-:W-:Y:S02]  /*0510*/  FSETP.NEU.FTZ.AND P0, PT, R10, R9, PT ;  /* 0x000000090a00720b */ /* 0x000fe40003f1d000 */
[----:B------:R-:W-:Y:S02]  /*0520*/  LOP3.LUT R8, R8, 0x800000, RZ, 0xfc, !PT ;  /* 0x0080000008087812 */ /* 0x000fe400078efcff */
[----:B------:R-:W-:Y:S02]  /*0530*/  SEL R9, RZ, 0xffffffff, !P0 ;  /* 0xffffffffff097807 */ /* 0x000fe40004000000 */
[----:B------:R-:W-:-:S03]  /*0540*/  LOP3.LUT R10, R11, R8, RZ, 0xc0, !PT ;  /* 0x000000080b0a7212 */ /* 0x000fc600078ec0ff */
[----:B------:R-:W-:Y:S01]  /*0550*/  IMAD.MOV R9, RZ, RZ, -R9 ;  /* 0x000000ffff097224 */ /* 0x000fe200078e0a09 */
[----:B------:R-:W-:-:S04]  /*0560*/  SHF.R.U32.HI R10, RZ, R5, R10 ;  /* 0x00000005ff0a7219 */ /* 0x000fc8000001160a */
[----:B------:R-:W-:Y:S02]  /*0570*/  LOP3.LUT P1, RZ, R9, R5, R8, 0xf8, !PT ;  /* 0x0000000509ff7212 */ /* 0x000fe4000782f808 */
[C---:B------:R-:W-:Y:S02]  /*0580*/  LOP3.LUT P0, RZ, R10.reuse, 0x1, RZ, 0xc0, !PT ;  /* 0x000000010aff7812 */ /* 0x040fe4000780c0ff */
[----:B------:R-:W-:-:S04]  /*0590*/  LOP3.LUT P2, RZ, R10, 0x2, RZ, 0xc0, !PT ;  /* 0x000000020aff7812 */ /* 0x000fc8000784c0ff */
[----:B------:R-:W-:Y:S02]  /*05a0*/  PLOP3.LUT P0, PT, P0, P1, P2, 0xe0, 0x0 ;  /* 0x000000000000781c */ /* 0x000fe40000703c20 */
[----:B------:R-:W-:Y:S02]  /*05b0*/  LOP3.LUT P1, RZ, R0, 0x7fffff, RZ, 0xc0, !PT ;  /* 0x007fffff00ff7812 */ /* 0x000fe4000782c0ff */
[----:B------:R-:W-:-:S05]  /*05c0*/  SEL R5, RZ, 0x1, !P0 ;  /* 0x00000001ff057807 */ /* 0x000fca0004000000 */
[----:B------:R-:W-:-:S05]  /*05d0*/  IMAD.MOV R5, RZ, RZ, -R5 ;  /* 0x000000ffff057224 */ /* 0x000fca00078e0a05 */
[----:B------:R-:W-:Y:S01]  /*05e0*/  ISETP.GE.AND P0, PT, R5, RZ, PT ;  /* 0x000000ff0500720c */ /* 0x000fe20003f06270 */
[----:B------:R-:W-:-:S05]  /*05f0*/  VIADD R5, R2, 0xffffff04 ;  /* 0xffffff0402057836 */ /* 0x000fca0000000000 */
[----:B------:R-:W-:-:S07]  /*0600*/  SHF.R.U32.HI R5, RZ, R5, R8 ;  /* 0x00000005ff057219 */ /* 0x000fce0000011608 */
[----:B------:R-:W-:-:S05]  /*0610*/  @!P0 IADD3 R5, PT, PT, R5, 0x1, RZ ;  /* 0x0000000105058810 */ /* 0x000fca0007ffe0ff */
[----:B------:R-:W-:-:S05]  /*0620*/  @!P1 IMAD.SHL.U32 R5, R5, 0x2, RZ ;  /* 0x0000000205059824 */ /* 0x000fca00078e00ff */
[----:B------:R-:W-:Y:S01]  /*0630*/  LOP3.LUT R5, R5, 0x80000000, R0, 0xf8, !PT ;  /* 0x8000000005057812 */ /* 0x000fe200078ef800 */
[----:B------:R-:W-:Y:S06]  /*0640*/  BRA `(.L_x_5) ;  /* 0x0000000000047947 */ /* 0x000fec0003800000 */
.L_x_6:
[----:B------:R0:W1:Y:S02]  /*0650*/  MUFU.RCP R5, R0 ;  /* 0x0000000000057308 */ /* 0x0000640000001000 */
.L_x_5:
[----:B------:R-:W-:Y:S05]  /*0660*/  BSYNC.RECONVERGENT B1 ;  /* 0x0000000000017941 */ /* 0x000fea0003800200 */
.L_x_3:
[----:B------:R-:W-:-:S04]  /*0670*/  IMAD.MOV.U32 R7, RZ, RZ, 0x0 ;  /* 0x00000000ff077424 */ /* 0x000fc800078e00ff */
[----:B01----:R-:W-:Y:S05]  /*0680*/  RET.REL.NODEC R6 `(_Z7sigmoidPKfPfmm) ;  /* 0xfffffff8065c7950 */ /* 0x003fea0003c3ffff */
.L_x_7:
[----:B------:R-:W-:-:S00]  /*0690*/  BRA `(.L_x_7) ;  /* 0xfffffffc00fc7947 */ /* 0x000fc0000383ffff */
[----:B------:R-:W-:-:S00]  /*06a0*/  NOP ;  /* 0x0000000000007918 */ /* 0x000fc00000000000 */
        /* <DEDUP_REMOVED lines=13> */
.L_x_8:


//--------------------- .nv.shared.reserved.0     --------------------------
	.section	.nv.shared.reserved.0,"aw",@nobits
	.weak		__nv_reservedSMEM_offset_0_alias
	.size		__nv_reservedSMEM_offset_0_alias, 0, 64
	.other		__nv_reservedSMEM_offset_0_alias,@"STO_CUDA_RESERVED_SHARED STV_DEFAULT"
__nv_reservedSMEM_offset_0_alias:
	.zero		0
	.zero		64


//--------------------- .nv.constant0._Z7sigmoidPKfPfmm --------------------------
	.section	.nv.constant0._Z7sigmoidPKfPfmm,"a",@progbits
	.sectionflags	@""
	.align	4
.nv.constant0._Z7sigmoidPKfPfmm:
	.zero		928


//--------------------- SYMBOLS --------------------------

	.type		.nv.reservedSmem.offset0,@object
	.size		.nv.reservedSmem.offset0,0x4
